//
// Generated by NVIDIA NVVM Compiler
//
// Compiler Build ID: CL-36424714
// Cuda compilation tools, release 13.0, V13.0.88
// Based on NVVM 20.0.0
//

.version 9.0
.target sm_100
.address_size 64

	// .globl	_Z19transformMatrixRowsPfii

.visible .entry _Z19transformMatrixRowsPfii(
	.param .u64 .ptr .align 1 _Z19transformMatrixRowsPfii_param_0,
	.param .u32 _Z19transformMatrixRowsPfii_param_1,
	.param .u32 _Z19transformMatrixRowsPfii_param_2
)
{
	.reg .pred 	%p<12>;
	.reg .b32 	%r<32>;
	.reg .b32 	%f<111>;
	.reg .b64 	%rd<12>;

	ld.param.u64 	%rd3, [_Z19transformMatrixRowsPfii_param_0];
	ld.param.u32 	%r17, [_Z19transformMatrixRowsPfii_param_1];
	ld.param.u32 	%r16, [_Z19transformMatrixRowsPfii_param_2];
	cvta.to.global.u64 	%rd1, %rd3;
	mov.u32 	%r18, %ctaid.x;
	mov.u32 	%r19, %ntid.x;
	mov.u32 	%r20, %tid.x;
	mad.lo.s32 	%r1, %r18, %r19, %r20;
	setp.ge.s32 	%p1, %r1, %r17;
	setp.lt.s32 	%p2, %r16, 1;
	or.pred  	%p3, %p1, %p2;
	@%p3 bra 	$L__BB0_12;
	mul.lo.s32 	%r2, %r16, %r1;
	add.s32 	%r22, %r1, 1;
	cvt.rn.f32.s32 	%f1, %r22;
	and.b32  	%r3, %r16, 7;
	setp.lt.u32 	%p4, %r16, 8;
	mov.b32 	%r30, 0;
	@%p4 bra 	$L__BB0_4;
	and.b32  	%r30, %r16, 2147483640;
	neg.s32 	%r28, %r30;
	add.s64 	%rd2, %rd1, 16;
	mov.u32 	%r27, %r2;
$L__BB0_3:
	.pragma "nounroll";
	mul.wide.s32 	%rd4, %r27, 4;
	add.s64 	%rd5, %rd2, %rd4;
	ld.global.f32 	%f2, [%rd5+-16];
	lg2.approx.f32 	%f3, %f2;
	mul.f32 	%f4, %f3, %f1;
	ex2.approx.f32 	%f5, %f4;
	mov.f32 	%f6, 0f3F000000;
	copysign.f32 	%f7, %f5, %f6;
	add.rz.f32 	%f8, %f5, %f7;
	cvt.rzi.f32.f32 	%f9, %f8;
	st.global.f32 	[%rd5+-16], %f9;
	ld.global.f32 	%f10, [%rd5+-12];
	lg2.approx.f32 	%f11, %f10;
	mul.f32 	%f12, %f11, %f1;
	ex2.approx.f32 	%f13, %f12;
	copysign.f32 	%f14, %f13, %f6;
	add.rz.f32 	%f15, %f13, %f14;
	cvt.rzi.f32.f32 	%f16, %f15;
	st.global.f32 	[%rd5+-12], %f16;
	ld.global.f32 	%f17, [%rd5+-8];
	lg2.approx.f32 	%f18, %f17;
	mul.f32 	%f19, %f18, %f1;
	ex2.approx.f32 	%f20, %f19;
	copysign.f32 	%f21, %f20, %f6;
	add.rz.f32 	%f22, %f20, %f21;
	cvt.rzi.f32.f32 	%f23, %f22;
	st.global.f32 	[%rd5+-8], %f23;
	ld.global.f32 	%f24, [%rd5+-4];
	lg2.approx.f32 	%f25, %f24;
	mul.f32 	%f26, %f25, %f1;
	ex2.approx.f32 	%f27, %f26;
	copysign.f32 	%f28, %f27, %f6;
	add.rz.f32 	%f29, %f27, %f28;
	cvt.rzi.f32.f32 	%f30, %f29;
	st.global.f32 	[%rd5+-4], %f30;
	ld.global.f32 	%f31, [%rd5];
	lg2.approx.f32 	%f32, %f31;
	mul.f32 	%f33, %f32, %f1;
	ex2.approx.f32 	%f34, %f33;
	copysign.f32 	%f35, %f34, %f6;
	add.rz.f32 	%f36, %f34, %f35;
	cvt.rzi.f32.f32 	%f37, %f36;
	st.global.f32 	[%rd5], %f37;
	ld.global.f32 	%f38, [%rd5+4];
	lg2.approx.f32 	%f39, %f38;
	mul.f32 	%f40, %f39, %f1;
	ex2.approx.f32 	%f41, %f40;
	copysign.f32 	%f42, %f41, %f6;
	add.rz.f32 	%f43, %f41, %f42;
	cvt.rzi.f32.f32 	%f44, %f43;
	st.global.f32 	[%rd5+4], %f44;
	ld.global.f32 	%f45, [%rd5+8];
	lg2.approx.f32 	%f46, %f45;
	mul.f32 	%f47, %f46, %f1;
	ex2.approx.f32 	%f48, %f47;
	copysign.f32 	%f49, %f48, %f6;
	add.rz.f32 	%f50, %f48, %f49;
	cvt.rzi.f32.f32 	%f51, %f50;
	st.global.f32 	[%rd5+8], %f51;
	ld.global.f32 	%f52, [%rd5+12];
	lg2.approx.f32 	%f53, %f52;
	mul.f32 	%f54, %f53, %f1;
	ex2.approx.f32 	%f55, %f54;
	copysign.f32 	%f56, %f55, %f6;
	add.rz.f32 	%f57, %f55, %f56;
	cvt.rzi.f32.f32 	%f58, %f57;
	st.global.f32 	[%rd5+12], %f58;
	add.s32 	%r28, %r28, 8;
	add.s32 	%r27, %r27, 8;
	setp.ne.s32 	%p5, %r28, 0;
	@%p5 bra 	$L__BB0_3;
$L__BB0_4:
	setp.eq.s32 	%p6, %r3, 0;
	@%p6 bra 	$L__BB0_12;
	and.b32  	%r11, %r16, 3;
	setp.lt.u32 	%p7, %r3, 4;
	@%p7 bra 	$L__BB0_7;
	add.s32 	%r23, %r30, %r2;
	mul.wide.s32 	%rd6, %r23, 4;
	add.s64 	%rd7, %rd1, %rd6;
	ld.global.f32 	%f59, [%rd7];
	lg2.approx.f32 	%f60, %f59;
	mul.f32 	%f61, %f60, %f1;
	ex2.approx.f32 	%f62, %f61;
	mov.f32 	%f63, 0f3F000000;
	copysign.f32 	%f64, %f62, %f63;
	add.rz.f32 	%f65, %f62, %f64;
	cvt.rzi.f32.f32 	%f66, %f65;
	st.global.f32 	[%rd7], %f66;
	ld.global.f32 	%f67, [%rd7+4];
	lg2.approx.f32 	%f68, %f67;
	mul.f32 	%f69, %f68, %f1;
	ex2.approx.f32 	%f70, %f69;
	copysign.f32 	%f71, %f70, %f63;
	add.rz.f32 	%f72, %f70, %f71;
	cvt.rzi.f32.f32 	%f73, %f72;
	st.global.f32 	[%rd7+4], %f73;
	ld.global.f32 	%f74, [%rd7+8];
	lg2.approx.f32 	%f75, %f74;
	mul.f32 	%f76, %f75, %f1;
	ex2.approx.f32 	%f77, %f76;
	copysign.f32 	%f78, %f77, %f63;
	add.rz.f32 	%f79, %f77, %f78;
	cvt.rzi.f32.f32 	%f80, %f79;
	st.global.f32 	[%rd7+8], %f80;
	ld.global.f32 	%f81, [%rd7+12];
	lg2.approx.f32 	%f82, %f81;
	mul.f32 	%f83, %f82, %f1;
	ex2.approx.f32 	%f84, %f83;
	copysign.f32 	%f85, %f84, %f63;
	add.rz.f32 	%f86, %f84, %f85;
	cvt.rzi.f32.f32 	%f87, %f86;
	st.global.f32 	[%rd7+12], %f87;
	add.s32 	%r30, %r30, 4;
$L__BB0_7:
	setp.eq.s32 	%p8, %r11, 0;
	@%p8 bra 	$L__BB0_12;
	setp.eq.s32 	%p9, %r11, 1;
	@%p9 bra 	$L__BB0_10;
	add.s32 	%r24, %r30, %r2;
	mul.wide.s32 	%rd8, %r24, 4;
	add.s64 	%rd9, %rd1, %rd8;
	ld.global.f32 	%f88, [%rd9];
	lg2.approx.f32 	%f89, %f88;
	mul.f32 	%f90, %f89, %f1;
	ex2.approx.f32 	%f91, %f90;
	mov.f32 	%f92, 0f3F000000;
	copysign.f32 	%f93, %f91, %f92;
	add.rz.f32 	%f94, %f91, %f93;
	cvt.rzi.f32.f32 	%f95, %f94;
	st.global.f32 	[%rd9], %f95;
	ld.global.f32 	%f96, [%rd9+4];
	lg2.approx.f32 	%f97, %f96;
	mul.f32 	%f98, %f97, %f1;
	ex2.approx.f32 	%f99, %f98;
	copysign.f32 	%f100, %f99, %f92;
	add.rz.f32 	%f101, %f99, %f100;
	cvt.rzi.f32.f32 	%f102, %f101;
	st.global.f32 	[%rd9+4], %f102;
	add.s32 	%r30, %r30, 2;
$L__BB0_10:
	and.b32  	%r25, %r16, 1;
	setp.eq.b32 	%p10, %r25, 1;
	not.pred 	%p11, %p10;
	@%p11 bra 	$L__BB0_12;
	add.s32 	%r26, %r30, %r2;
	mul.wide.s32 	%rd10, %r26, 4;
	add.s64 	%rd11, %rd1, %rd10;
	ld.global.f32 	%f103, [%rd11];
	lg2.approx.f32 	%f104, %f103;
	mul.f32 	%f105, %f104, %f1;
	ex2.approx.f32 	%f106, %f105;
	mov.f32 	%f107, 0f3F000000;
	copysign.f32 	%f108, %f106, %f107;
	add.rz.f32 	%f109, %f106, %f108;
	cvt.rzi.f32.f32 	%f110, %f109;
	st.global.f32 	[%rd11], %f110;
$L__BB0_12:
	ret;

}


// ===== COMPILED SASS (sm_100) =====

	.target	sm_100

	.elftype	@"ET_EXEC"


//--------------------- .note.nv.tkinfo           --------------------------
	.section	.note.nv.tkinfo,"",@"SHT_NOTE"
	.sectionflags	@"SHF_NOTE_NV_TKINFO"
	.tkinfo
        /*0018*/ 	.word	0x00000002
        /*0030*/ 	.string	""
        /*0030*/ 	.string	"ptxas"
        /*0030*/ 	.string	"Cuda compilation tools, release 13.0, V13.0.88"
        /*0030*/ 	.string	"Build cuda_13.0.r13.0/compiler.36424714_0"
        /*0030*/ 	.string	"-arch sm_100 -m 64 "



//--------------------- .note.nv.cuinfo           --------------------------
	.section	.note.nv.cuinfo,"",@"SHT_NOTE"
	.sectionflags	@"SHF_NOTE_NV_CUINFO"
        /*0018*/ 	.short	0x0002
        /*001a*/ 	.short	0x0064
        /*001c*/ 	.short	0x0082
	.zero		2


//--------------------- .nv.info                  --------------------------
	.section	.nv.info,"",@"SHT_CUDA_INFO"
	.align	4


	//----- nvinfo : EIATTR_REGCOUNT
	.align		4
        /*0000*/ 	.byte	0x04, 0x2f
        /*0002*/ 	.short	(.L_1 - .L_0)
	.align		4
.L_0:
        /*0004*/ 	.word	index@(_Z19transformMatrixRowsPfii)
        /*0008*/ 	.word	0x00000020


	//----- nvinfo : EIATTR_FRAME_SIZE
	.align		4
.L_1:
        /*000c*/ 	.byte	0x04, 0x11
        /*000e*/ 	.short	(.L_3 - .L_2)
	.align		4
.L_2:
        /*0010*/ 	.word	index@(_Z19transformMatrixRowsPfii)
        /*0014*/ 	.word	0x00000000


	//----- nvinfo : EIATTR_MIN_STACK_SIZE
	.align		4
.L_3:
        /*0018*/ 	.byte	0x04, 0x12
        /*001a*/ 	.short	(.L_5 - .L_4)
	.align		4
.L_4:
        /*001c*/ 	.word	index@(_Z19transformMatrixRowsPfii)
        /*0020*/ 	.word	0x00000000
.L_5:


//--------------------- .nv.compat                --------------------------
	.section	.nv.compat,"",@"SHT_CUDA_COMPAT_INFO"
	.align	4
        /*0000*/ 	.byte	0x02, 0x09, 0x00, 0x00, 0x02, 0x02, 0x01, 0x00, 0x02, 0x05, 0x05, 0x00, 0x03, 0x07, 0x01, 0x01
        /*0010*/ 	.byte	0x02, 0x03, 0x00, 0x00, 0x02, 0x06, 0x01, 0x00, 0x04, 0x0b, 0x08, 0x00, 0x01, 0x00, 0x00, 0x00
        /*0020*/ 	.byte	0x00, 0x00, 0x00, 0x00


//--------------------- .nv.info._Z19transformMatrixRowsPfii --------------------------
	.section	.nv.info._Z19transformMatrixRowsPfii,"",@"SHT_CUDA_INFO"
	.sectionflags	@""
	.align	4


	//----- nvinfo : EIATTR_CUDA_API_VERSION
	.align		4
        /*0000*/ 	.byte	0x04, 0x37
        /*0002*/ 	.short	(.L_7 - .L_6)
.L_6:
        /*0004*/ 	.word	0x00000082


	//----- nvinfo : EIATTR_KPARAM_INFO
	.align		4
.L_7:
        /*0008*/ 	.byte	0x04, 0x17
        /*000a*/ 	.short	(.L_9 - .L_8)
.L_8:
        /*000c*/ 	.word	0x00000000
        /*0010*/ 	.short	0x0002
        /*0012*/ 	.short	0x000c
        /*0014*/ 	.byte	0x00, 0xf0, 0x11, 0x00


	//----- nvinfo : EIATTR_KPARAM_INFO
	.align		4
.L_9:
        /*0018*/ 	.byte	0x04, 0x17
        /*001a*/ 	.short	(.L_11 - .L_10)
.L_10:
        /*001c*/ 	.word	0x00000000
        /*0020*/ 	.short	0x0001
        /*0022*/ 	.short	0x0008
        /*0024*/ 	.byte	0x00, 0xf0, 0x11, 0x00


	//----- nvinfo : EIATTR_KPARAM_INFO
	.align		4
.L_11:
        /*0028*/ 	.byte	0x04, 0x17
        /*002a*/ 	.short	(.L_13 - .L_12)
.L_12:
        /*002c*/ 	.word	0x00000000
        /*0030*/ 	.short	0x0000
        /*0032*/ 	.short	0x0000
        /*0034*/ 	.byte	0x00, 0xf5, 0x21, 0x00


	//----- nvinfo : EIATTR_SPARSE_MMA_MASK
	.align		4
.L_13:
        /*0038*/ 	.byte	0x03, 0x50
        /*003a*/ 	.short	0x0000


	//----- nvinfo : EIATTR_MAXREG_COUNT
	.align		4
        /*003c*/ 	.byte	0x03, 0x1b
        /*003e*/ 	.short	0x00ff


	//----- nvinfo : EIATTR_MERCURY_ISA_VERSION
	.align		4
        /*0040*/ 	.byte	0x03, 0x5f
        /*0042*/ 	.short	0x0101


	//----- nvinfo : EIATTR_VRC_CTA_INIT_COUNT
	.align		4
        /*0044*/ 	.byte	0x02, 0x4a
	.zero		1
	.zero		1


	//----- nvinfo : EIATTR_EXIT_INSTR_OFFSETS
	.align		4
        /*0048*/ 	.byte	0x04, 0x1c
        /*004a*/ 	.short	(.L_15 - .L_14)


	//   ....[0]....
.L_14:
        /*004c*/ 	.word	0x00000080


	//   ....[1]....
        /*0050*/ 	.word	0x00000900


	//   ....[2]....
        /*0054*/ 	.word	0x00000d20


	//   ....[3]....
        /*0058*/ 	.word	0x00000f80


	//   ....[4]....
        /*005c*/ 	.word	0x000010b0


	//----- nvinfo : EIATTR_CBANK_PARAM_SIZE
	.align		4
.L_15:
        /*0060*/ 	.byte	0x03, 0x19
        /*0062*/ 	.short	0x0010


	//----- nvinfo : EIATTR_PARAM_CBANK
	.align		4
        /*0064*/ 	.byte	0x04, 0x0a
        /*0066*/ 	.short	(.L_17 - .L_16)
	.align		4
.L_16:
        /*0068*/ 	.word	index@(.nv.constant0._Z19transformMatrixRowsPfii)
        /*006c*/ 	.short	0x0380
        /*006e*/ 	.short	0x0010


	//----- nvinfo : EIATTR_SW_WAR
	.align		4
.L_17:
        /*0070*/ 	.byte	0x04, 0x36
        /*0072*/ 	.short	(.L_19 - .L_18)
.L_18:
        /*0074*/ 	.word	0x00000008
.L_19:


//--------------------- .nv.callgraph             --------------------------
	.section	.nv.callgraph,"",@"SHT_CUDA_CALLGRAPH"
	.align	4
	.sectionentsize	8
	.align		4
        /*0000*/ 	.word	0x00000000
	.align		4
        /*0004*/ 	.word	0xffffffff
	.align		4
        /*0008*/ 	.word	0x00000000
	.align		4
        /*000c*/ 	.word	0xfffffffe
	.align		4
        /*0010*/ 	.word	0x00000000
	.align		4
        /*0014*/ 	.word	0xfffffffd
	.align		4
        /*0018*/ 	.word	0x00000000
	.align		4
        /*001c*/ 	.word	0xfffffffc


//--------------------- .text._Z19transformMatrixRowsPfii --------------------------
	.section	.text._Z19transformMatrixRowsPfii,"ax",@progbits
	.align	128
        .global         _Z19transformMatrixRowsPfii
        .type           _Z19transformMatrixRowsPfii,@function
        .size           _Z19transformMatrixRowsPfii,(.L_x_5 - _Z19transformMatrixRowsPfii)
        .other          _Z19transformMatrixRowsPfii,@"STO_CUDA_ENTRY STV_DEFAULT"
_Z19transformMatrixRowsPfii:
.text._Z19transformMatrixRowsPfii:
[----:B------:R-:W-:Y:S01]  /*0000*/  LDC R1, c[0x0][0x37c] ;  /* 0x0000df00ff017b82 */ /* 0x000fe20000000800 */
[----:B------:R-:W0:Y:S07]  /*0010*/  S2R R5, SR_TID.X ;  /* 0x0000000000057919 */ /* 0x000e2e0000002100 */
[----:B------:R-:W0:Y:S08]  /*0020*/  S2UR UR4, SR_CTAID.X ;  /* 0x00000000000479c3 */ /* 0x000e300000002500 */
[----:B------:R-:W0:Y:S08]  /*0030*/  LDC R0, c[0x0][0x360] ;  /* 0x0000d800ff007b82 */ /* 0x000e300000000800 */
[----:B------:R-:W1:Y:S01]  /*0040*/  LDC.64 R2, c[0x0][0x388] ;  /* 0x0000e200ff027b82 */ /* 0x000e620000000a00 */
[----:B0-----:R-:W-:Y:S01]  /*0050*/  IMAD R0, R0, UR4, R5 ;  /* 0x0000000400007c24 */ /* 0x001fe2000f8e0205 */
[----:B-1----:R-:W-:-:S04]  /*0060*/  ISETP.GE.AND P0, PT, R3, 0x1, PT ;  /* 0x000000010300780c */ /* 0x002fc80003f06270 */
[----:B------:R-:W-:-:S13]  /*0070*/  ISETP.GE.OR P0, PT, R0, R2, !P0 ;  /* 0x000000020000720c */ /* 0x000fda0004706670 */
[----:B------:R-:W-:Y:S05]  /*0080*/  @P0 EXIT ;  /* 0x000000000000094d */ /* 0x000fea0003800000 */
[C---:B------:R-:W-:Y:S01]  /*0090*/  ISETP.GE.U32.AND P1, PT, R3.reuse, 0x8, PT ;  /* 0x000000080300780c */ /* 0x040fe20003f26070 */
[----:B------:R-:W0:Y:S01]  /*00a0*/  LDCU.64 UR6, c[0x0][0x358] ;  /* 0x00006b00ff0677ac */ /* 0x000e220008000a00 */
[----:B------:R-:W-:Y:S01]  /*00b0*/  LOP3.LUT R12, R3, 0x7, RZ, 0xc0, !PT ;  /* 0x00000007030c7812 */ /* 0x000fe200078ec0ff */
[----:B------:R-:W-:Y:S01]  /*00c0*/  HFMA2 R7, -RZ, RZ, 0, 0 ;  /* 0x00000000ff077431 */ /* 0x000fe200000001ff */
[C---:B------:R-:W-:Y:S01]  /*00d0*/  IADD3 R4, PT, PT, R0.reuse, 0x1, RZ ;  /* 0x0000000100047810 */ /* 0x040fe20007ffe0ff */
[----:B------:R-:W-:Y:S01]  /*00e0*/  IMAD R2, R0, R3, RZ ;  /* 0x0000000300027224 */ /* 0x000fe200078e02ff */
[----:B------:R-:W-:Y:S02]  /*00f0*/  ISETP.NE.AND P0, PT, R12, RZ, PT ;  /* 0x000000ff0c00720c */ /* 0x000fe40003f05270 */
[----:B------:R-:W-:-:S05]  /*0100*/  I2FP.F32.S32 R0, R4 ;  /* 0x0000000400007245 */ /* 0x000fca0000201400 */
[----:B------:R-:W-:Y:S06]  /*0110*/  @!P1 BRA `(.L_x_0) ;  /* 0x0000000400f89947 */ /* 0x000fec0003800000 */
[----:B------:R-:W1:Y:S01]  /*0120*/  LDCU.64 UR4, c[0x0][0x380] ;  /* 0x00007000ff0477ac */ /* 0x000e620008000a00 */
[----:B------:R-:W-:Y:S02]  /*0130*/  LOP3.LUT R7, R3, 0x7ffffff8, RZ, 0xc0, !PT ;  /* 0x7ffffff803077812 */ /* 0x000fe400078ec0ff */
[----:B------:R-:W-:Y:S02]  /*0140*/  MOV R6, R2 ;  /* 0x0000000200067202 */ /* 0x000fe40000000f00 */
[----:B------:R-:W-:Y:S01]  /*0150*/  IADD3 R8, PT, PT, -R7, RZ, RZ ;  /* 0x000000ff07087210 */ /* 0x000fe20007ffe1ff */
[----:B-1----:R-:W-:-:S04]  /*0160*/  UIADD3 UR4, UP0, UPT, UR4, 0x10, URZ ;  /* 0x0000001004047890 */ /* 0x002fc8000ff1e0ff */
[----:B------:R-:W-:-:S12]  /*0170*/  UIADD3.X UR5, UPT, UPT, URZ, UR5, URZ, UP0, !UPT ;  /* 0x00000005ff057290 */ /* 0x000fd800087fe4ff */
.L_x_1:
[----:B-1----:R-:W-:Y:S02]  /*0180*/  MOV R4, UR4 ;  /* 0x0000000400047c02 */ /* 0x002fe40008000f00 */
[----:B------:R-:W-:-:S03]  /*0190*/  MOV R5, UR5 ;  /* 0x0000000500057c02 */ /* 0x000fc60008000f00 */
[----:B------:R-:W-:-:S05]  /*01a0*/  IMAD.WIDE R4, R6, 0x4, R4 ;  /* 0x0000000406047825 */ /* 0x000fca00078e0204 */
[----:B0-----:R-:W2:Y:S04]  /*01b0*/  LDG.E R9, desc[UR6][R4.64+-0x10] ;  /* 0xfffff00604097981 */ /* 0x001ea8000c1e1900 */
[----:B------:R-:W3:Y:S04]  /*01c0*/  LDG.E R10, desc[UR6][R4.64+-0xc] ;  /* 0xfffff406040a7981 */ /* 0x000ee8000c1e1900 */
[----:B------:R-:W4:Y:S04]  /*01d0*/  LDG.E R13, desc[UR6][R4.64+-0x8] ;  /* 0xfffff806040d7981 */ /* 0x000f28000c1e1900 */
[----:B------:R-:W5:Y:S04]  /*01e0*/  LDG.E R14, desc[UR6][R4.64+-0x4] ;  /* 0xfffffc06040e7981 */ /* 0x000f68000c1e1900 */
[----:B------:R-:W5:Y:S04]  /*01f0*/  LDG.E R16, desc[UR6][R4.64] ;  /* 0x0000000604107981 */ /* 0x000f68000c1e1900 */
[----:B------:R-:W5:Y:S04]  /*0200*/  LDG.E R17, desc[UR6][R4.64+0x4] ;  /* 0x0000040604117981 */ /* 0x000f68000c1e1900 */
[----:B------:R-:W5:Y:S04]  /*0210*/  LDG.E R18, desc[UR6][R4.64+0x8] ;  /* 0x0000080604127981 */ /* 0x000f68000c1e1900 */
[----:B------:R-:W5:Y:S01]  /*0220*/  LDG.E R20, desc[UR6][R4.64+0xc] ;  /* 0x00000c0604147981 */ /* 0x000f62000c1e1900 */
[----:B------:R-:W-:-:S02]  /*0230*/  IADD3 R8, PT, PT, R8, 0x8, RZ ;  /* 0x0000000808087810 */ /* 0x000fc40007ffe0ff */
[----:B------:R-:W-:Y:S02]  /*0240*/  IADD3 R6, PT, PT, R6, 0x8, RZ ;  /* 0x0000000806067810 */ /* 0x000fe40007ffe0ff */
[----:B--2---:R-:W-:Y:S02]  /*0250*/  FSETP.GEU.AND P2, PT, |R9|, 1.175494350822287508e-38, PT ;  /* 0x008000000900780b */ /* 0x004fe40003f4e200 */
[----:B---3--:R-:W-:Y:S02]  /*0260*/  FSETP.GEU.AND P3, PT, |R10|, 1.175494350822287508e-38, PT ;  /* 0x008000000a00780b */ /* 0x008fe40003f6e200 */
[----:B----4-:R-:W-:Y:S02]  /*0270*/  FSETP.GEU.AND P4, PT, |R13|, 1.175494350822287508e-38, PT ;  /* 0x008000000d00780b */ /* 0x010fe40003f8e200 */
[----:B-----5:R-:W-:-:S07]  /*0280*/  FSETP.GEU.AND P5, PT, |R14|, 1.175494350822287508e-38, PT ;  /* 0x008000000e00780b */ /* 0x020fce0003fae200 */
[----:B------:R-:W-:Y:S01]  /*0290*/  @!P2 FMUL R9, R9, 16777216 ;  /* 0x4b8000000909a820 */ /* 0x000fe20000400000 */
[----:B------:R-:W-:Y:S01]  /*02a0*/  FSETP.GEU.AND P6, PT, |R16|, 1.175494350822287508e-38, PT ;  /* 0x008000001000780b */ /* 0x000fe20003fce200 */
[----:B------:R-:W-:-:S04]  /*02b0*/  @!P3 FMUL R10, R10, 16777216 ;  /* 0x4b8000000a0ab820 */ /* 0x000fc80000400000 */
[----:B------:R-:W0:Y:S01]  /*02c0*/  MUFU.LG2 R9, R9 ;  /* 0x0000000900097308 */ /* 0x000e220000000c00 */
[----:B------:R-:W-:Y:S01]  /*02d0*/  FSETP.GEU.AND P1, PT, |R17|, 1.175494350822287508e-38, PT ;  /* 0x008000001100780b */ /* 0x000fe20003f2e200 */
[----:B------:R-:W-:Y:S01]  /*02e0*/  @!P4 FMUL R13, R13, 16777216 ;  /* 0x4b8000000d0dc820 */ /* 0x000fe20000400000 */
[----:B------:R-:W-:-:S05]  /*02f0*/  @!P5 FMUL R14, R14, 16777216 ;  /* 0x4b8000000e0ed820 */ /* 0x000fca0000400000 */
[----:B------:R1:W2:Y:S01]  /*0300*/  MUFU.LG2 R11, R10 ;  /* 0x0000000a000b7308 */ /* 0x0002a20000000c00 */
[----:B------:R-:W-:-:S05]  /*0310*/  @!P6 FMUL R16, R16, 16777216 ;  /* 0x4b8000001010e820 */ /* 0x000fca0000400000 */
[----:B------:R-:W-:Y:S02]  /*0320*/  @!P1 FMUL R17, R17, 16777216 ;  /* 0x4b80000011119820 */ /* 0x000fe40000400000 */
[----:B------:R-:W3:Y:S01]  /*0330*/  MUFU.LG2 R13, R13 ;  /* 0x0000000d000d7308 */ /* 0x000ee20000000c00 */
[----:B0-----:R-:W-:Y:S01]  /*0340*/  @!P2 FADD R9, R9, -24 ;  /* 0xc1c000000909a421 */ /* 0x001fe20000000000 */
[----:B------:R-:W-:Y:S02]  /*0350*/  FSETP.GEU.AND P2, PT, |R18|, 1.175494350822287508e-38, PT ;  /* 0x008000001200780b */ /* 0x000fe40003f4e200 */
[----:B-1----:R-:W-:Y:S01]  /*0360*/  MOV R10, 0x3f000000 ;  /* 0x3f000000000a7802 */ /* 0x002fe20000000f00 */
[----:B------:R-:W-:-:S03]  /*0370*/  FMUL R9, R0, R9 ;  /* 0x0000000900097220 */ /* 0x000fc60000400000 */
[----:B------:R-:W0:Y:S01]  /*0380*/  MUFU.LG2 R15, R14 ;  /* 0x0000000e000f7308 */ /* 0x000e220000000c00 */
[----:B--2---:R-:W-:Y:S01]  /*0390*/  @!P3 FADD R11, R11, -24 ;  /* 0xc1c000000b0bb421 */ /* 0x004fe20000000000 */
[----:B------:R-:W-:-:S03]  /*03a0*/  FSETP.GEU.AND P3, PT, |R20|, 1.175494350822287508e-38, PT ;  /* 0x008000001400780b */ /* 0x000fc60003f6e200 */
[----:B------:R-:W-:Y:S02]  /*03b0*/  FMUL R11, R0, R11 ;  /* 0x0000000b000b7220 */ /* 0x000fe40000400000 */
[----:B------:R-:W-:Y:S01]  /*03c0*/  @!P2 FMUL R18, R18, 16777216 ;  /* 0x4b8000001212a820 */ /* 0x000fe20000400000 */
[----:B------:R-:W1:Y:S01]  /*03d0*/  MUFU.LG2 R21, R16 ;  /* 0x0000001000157308 */ /* 0x000e620000000c00 */
[----:B---3--:R-:W-:Y:S01]  /*03e0*/  @!P4 FADD R13, R13, -24 ;  /* 0xc1c000000d0dc421 */ /* 0x008fe20000000000 */
[----:B------:R-:W-:-:S03]  /*03f0*/  FSETP.GEU.AND P4, PT, R9, -126, PT ;  /* 0xc2fc00000900780b */ /* 0x000fc60003f8e000 */
[----:B------:R-:W-:Y:S02]  /*0400*/  FMUL R13, R0, R13 ;  /* 0x0000000d000d7220 */ /* 0x000fe40000400000 */
[----:B------:R-:W-:Y:S01]  /*0410*/  @!P3 FMUL R20, R20, 16777216 ;  /* 0x4b8000001414b820 */ /* 0x000fe20000400000 */
[----:B------:R-:W2:Y:S01]  /*0420*/  MUFU.LG2 R25, R17 ;  /* 0x0000001100197308 */ /* 0x000ea20000000c00 */
[----:B0-----:R-:W-:Y:S01]  /*0430*/  @!P5 FADD R15, R15, -24 ;  /* 0xc1c000000f0fd421 */ /* 0x001fe20000000000 */
[----:B------:R-:W-:-:S03]  /*0440*/  FSETP.GEU.AND P5, PT, R11, -126, PT ;  /* 0xc2fc00000b00780b */ /* 0x000fc60003fae000 */
[----:B------:R-:W-:Y:S02]  /*0450*/  FMUL R19, R0, R15 ;  /* 0x0000000f00137220 */ /* 0x000fe40000400000 */
[----:B------:R-:W-:Y:S01]  /*0460*/  @!P4 FMUL R9, R9, 0.5 ;  /* 0x3f0000000909c820 */ /* 0x000fe20000400000 */
[----:B------:R-:W0:Y:S01]  /*0470*/  MUFU.LG2 R27, R18 ;  /* 0x00000012001b7308 */ /* 0x000e220000000c00 */
[----:B-1----:R-:W-:Y:S01]  /*0480*/  @!P6 FADD R21, R21, -24 ;  /* 0xc1c000001515e421 */ /* 0x002fe20000000000 */
[----:B------:R-:W-:-:S03]  /*0490*/  FSETP.GEU.AND P6, PT, R13, -126, PT ;  /* 0xc2fc00000d00780b */ /* 0x000fc60003fce000 */
[----:B------:R-:W-:Y:S02]  /*04a0*/  FMUL R15, R0, R21 ;  /* 0x00000015000f7220 */ /* 0x000fe40000400000 */
[----:B------:R-:W-:Y:S01]  /*04b0*/  @!P5 FMUL R11, R11, 0.5 ;  /* 0x3f0000000b0bd820 */ /* 0x000fe20000400000 */
[----:B------:R-:W1:Y:S01]  /*04c0*/  MUFU.LG2 R29, R20 ;  /* 0x00000014001d7308 */ /* 0x000e620000000c00 */
[----:B--2---:R-:W-:Y:S01]  /*04d0*/  @!P1 FADD R25, R25, -24 ;  /* 0xc1c0000019199421 */ /* 0x004fe20000000000 */
[----:B------:R-:W-:-:S03]  /*04e0*/  FSETP.GEU.AND P1, PT, R19, -126, PT ;  /* 0xc2fc00001300780b */ /* 0x000fc60003f2e000 */
[----:B------:R-:W-:Y:S02]  /*04f0*/  FMUL R25, R0, R25 ;  /* 0x0000001900197220 */ /* 0x000fe40000400000 */
[----:B------:R-:W-:Y:S01]  /*0500*/  @!P6 FMUL R13, R13, 0.5 ;  /* 0x3f0000000d0de820 */ /* 0x000fe20000400000 */
[----:B------:R-:W2:Y:S01]  /*0510*/  MUFU.EX2 R17, R9 ;  /* 0x0000000900117308 */ /* 0x000ea20000000800 */
[----:B0-----:R-:W-:Y:S01]  /*0520*/  @!P2 FADD R27, R27, -24 ;  /* 0xc1c000001b1ba421 */ /* 0x001fe20000000000 */
[----:B------:R-:W-:-:S03]  /*0530*/  FSETP.GEU.AND P2, PT, R15, -126, PT ;  /* 0xc2fc00000f00780b */ /* 0x000fc60003f4e000 */
[----:B------:R-:W-:Y:S02]  /*0540*/  FMUL R27, R0, R27 ;  /* 0x0000001b001b7220 */ /* 0x000fe40000400000 */
[----:B------:R-:W-:Y:S01]  /*0550*/  @!P1 FMUL R19, R19, 0.5 ;  /* 0x3f00000013139820 */ /* 0x000fe20000400000 */
[----:B------:R-:W0:Y:S01]  /*0560*/  MUFU.EX2 R21, R11 ;  /* 0x0000000b00157308 */ /* 0x000e220000000800 */
[----:B-1----:R-:W-:Y:S01]  /*0570*/  @!P3 FADD R29, R29, -24 ;  /* 0xc1c000001d1db421 */ /* 0x002fe20000000000 */
[----:B------:R-:W-:-:S03]  /*0580*/  FSETP.GEU.AND P3, PT, R25, -126, PT ;  /* 0xc2fc00001900780b */ /* 0x000fc60003f6e000 */
[----:B------:R-:W-:Y:S02]  /*0590*/  FMUL R29, R0, R29 ;  /* 0x0000001d001d7220 */ /* 0x000fe40000400000 */
[----:B------:R-:W-:Y:S01]  /*05a0*/  @!P2 FMUL R15, R15, 0.5 ;  /* 0x3f0000000f0fa820 */ /* 0x000fe20000400000 */
[----:B------:R-:W1:Y:S01]  /*05b0*/  MUFU.EX2 R23, R13 ;  /* 0x0000000d00177308 */ /* 0x000e620000000800 */
[----:B--2---:R-:W-:Y:S01]  /*05c0*/  @!P4 FMUL R17, R17, R17 ;  /* 0x000000111111c220 */ /* 0x004fe20000400000 */
[----:B------:R-:W-:-:S04]  /*05d0*/  FSETP.GEU.AND P4, PT, R27, -126, PT ;  /* 0xc2fc00001b00780b */ /* 0x000fc80003f8e000 */
[----:B------:R-:W-:Y:S01]  /*05e0*/  LOP3.LUT R14, R10, 0x80000000, R17, 0xb8, !PT ;  /* 0x800000000a0e7812 */ /* 0x000fe200078eb811 */
[----:B------:R-:W-:Y:S01]  /*05f0*/  @!P3 FMUL R25, R25, 0.5 ;  /* 0x3f0000001919b820 */ /* 0x000fe20000400000 */
[----:B------:R-:W2:Y:S01]  /*0600*/  MUFU.EX2 R19, R19 ;  /* 0x0000001300137308 */ /* 0x000ea20000000800 */
[----:B0-----:R-:W-:Y:S01]  /*0610*/  @!P5 FMUL R21, R21, R21 ;  /* 0x000000151515d220 */ /* 0x001fe20000400000 */
[----:B------:R-:W-:Y:S01]  /*0620*/  FSETP.GEU.AND P5, PT, R29, -126, PT ;  /* 0xc2fc00001d00780b */ /* 0x000fe20003fae000 */
[----:B------:R-:W-:-:S03]  /*0630*/  FADD.RZ R17, R17, R14 ;  /* 0x0000000e11117221 */ /* 0x000fc6000000c000 */
[----:B------:R-:W-:Y:S01]  /*0640*/  LOP3.LUT R14, R10, 0x80000000, R21, 0xb8, !PT ;  /* 0x800000000a0e7812 */ /* 0x000fe200078eb815 */
[----:B------:R-:W-:Y:S01]  /*0650*/  @!P4 FMUL R27, R27, 0.5 ;  /* 0x3f0000001b1bc820 */ /* 0x000fe20000400000 */
[----:B------:R-:W0:Y:S01]  /*0660*/  MUFU.EX2 R15, R15 ;  /* 0x0000000f000f7308 */ /* 0x000e220000000800 */
[----:B-1----:R-:W-:Y:S02]  /*0670*/  @!P6 FMUL R23, R23, R23 ;  /* 0x000000171717e220 */ /* 0x002fe40000400000 */
[----:B------:R-:W-:-:S03]  /*0680*/  FADD.RZ R21, R21, R14 ;  /* 0x0000000e15157221 */ /* 0x000fc6000000c000 */
[----:B------:R-:W-:Y:S01]  /*0690*/  LOP3.LUT R14, R10, 0x80000000, R23, 0xb8, !PT ;  /* 0x800000000a0e7812 */ /* 0x000fe200078eb817 */
[----:B------:R-:W-:Y:S01]  /*06a0*/  @!P5 FMUL R29, R29, 0.5 ;  /* 0x3f0000001d1dd820 */ /* 0x000fe20000400000 */
[----:B------:R-:W1:Y:S01]  /*06b0*/  MUFU.EX2 R9, R25 ;  /* 0x0000001900097308 */ /* 0x000e620000000800 */
[----:B--2---:R-:W-:Y:S01]  /*06c0*/  @!P1 FMUL R19, R19, R19 ;  /* 0x0000001313139220 */ /* 0x004fe20000400000 */
[----:B------:R-:W-:Y:S01]  /*06d0*/  ISETP.NE.AND P1, PT, R8, RZ, PT ;  /* 0x000000ff0800720c */ /* 0x000fe20003f25270 */
[----:B------:R-:W-:-:S03]  /*06e0*/  FADD.RZ R23, R23, R14 ;  /* 0x0000000e17177221 */ /* 0x000fc6000000c000 */
[----:B------:R-:W-:Y:S02]  /*06f0*/  LOP3.LUT R14, R10, 0x80000000, R19, 0xb8, !PT ;  /* 0x800000000a0e7812 */ /* 0x000fe400078eb813 */
[----:B------:R-:W2:Y:S01]  /*0700*/  MUFU.EX2 R11, R27 ;  /* 0x0000001b000b7308 */ /* 0x000ea20000000800 */
[----:B0-----:R-:W-:Y:S02]  /*0710*/  @!P2 FMUL R15, R15, R15 ;  /* 0x0000000f0f0fa220 */ /* 0x001fe40000400000 */
[----:B------:R-:W-:-:S03]  /*0720*/  FADD.RZ R19, R19, R14 ;  /* 0x0000000e13137221 */ /* 0x000fc6000000c000 */
[----:B------:R-:W-:Y:S02]  /*0730*/  LOP3.LUT R14, R10, 0x80000000, R15, 0xb8, !PT ;  /* 0x800000000a0e7812 */ /* 0x000fe400078eb80f */
[----:B------:R-:W0:Y:S01]  /*0740*/  MUFU.EX2 R13, R29 ;  /* 0x0000001d000d7308 */ /* 0x000e220000000800 */
[----:B-1----:R-:W-:Y:S02]  /*0750*/  @!P3 FMUL R9, R9, R9 ;  /* 0x000000090909b220 */ /* 0x002fe40000400000 */
[----:B------:R-:W-:-:S03]  /*0760*/  FADD.RZ R14, R15, R14 ;  /* 0x0000000e0f0e7221 */ /* 0x000fc6000000c000 */
[----:B------:R-:W-:Y:S02]  /*0770*/  LOP3.LUT R16, R10, 0x80000000, R9, 0xb8, !PT ;  /* 0x800000000a107812 */ /* 0x000fe400078eb809 */
[----:B------:R-:W1:Y:S01]  /*0780*/  FRND.TRUNC R17, R17 ;  /* 0x0000001100117307 */ /* 0x000e62000020d000 */
[----:B--2---:R-:W-:Y:S02]  /*0790*/  @!P4 FMUL R11, R11, R11 ;  /* 0x0000000b0b0bc220 */ /* 0x004fe40000400000 */
[----:B------:R-:W-:-:S03]  /*07a0*/  FADD.RZ R16, R9, R16 ;  /* 0x0000001009107221 */ /* 0x000fc6000000c000 */
[----:B------:R-:W-:Y:S02]  /*07b0*/  LOP3.LUT R18, R10, 0x80000000, R11, 0xb8, !PT ;  /* 0x800000000a127812 */ /* 0x000fe400078eb80b */
[----:B------:R-:W2:Y:S01]  /*07c0*/  FRND.TRUNC R21, R21 ;  /* 0x0000001500157307 */ /* 0x000ea2000020d000 */
[----:B0-----:R-:W-:Y:S02]  /*07d0*/  @!P5 FMUL R13, R13, R13 ;  /* 0x0000000d0d0dd220 */ /* 0x001fe40000400000 */
[----:B------:R-:W-:-:S03]  /*07e0*/  FADD.RZ R18, R11, R18 ;  /* 0x000000120b127221 */ /* 0x000fc6000000c000 */
[----:B------:R-:W-:Y:S01]  /*07f0*/  LOP3.LUT R10, R10, 0x80000000, R13, 0xb8, !PT ;  /* 0x800000000a0a7812 */ /* 0x000fe200078eb80d */
[----:B-1----:R1:W-:Y:S01]  /*0800*/  STG.E desc[UR6][R4.64+-0x10], R17 ;  /* 0xfffff01104007986 */ /* 0x0023e2000c101906 */
[----:B------:R-:W0:Y:S03]  /*0810*/  FRND.TRUNC R23, R23 ;  /* 0x0000001700177307 */ /* 0x000e26000020d000 */
[----:B------:R-:W-:Y:S01]  /*0820*/  FADD.RZ R10, R13, R10 ;  /* 0x0000000a0d0a7221 */ /* 0x000fe2000000c000 */
[----:B--2---:R1:W-:Y:S04]  /*0830*/  STG.E desc[UR6][R4.64+-0xc], R21 ;  /* 0xfffff41504007986 */ /* 0x0043e8000c101906 */
[----:B------:R-:W2:Y:S01]  /*0840*/  FRND.TRUNC R19, R19 ;  /* 0x0000001300137307 */ /* 0x000ea2000020d000 */
[----:B0-----:R1:W-:Y:S07]  /*0850*/  STG.E desc[UR6][R4.64+-0x8], R23 ;  /* 0xfffff81704007986 */ /* 0x0013ee000c101906 */
[----:B------:R-:W0:Y:S01]  /*0860*/  FRND.TRUNC R15, R14 ;  /* 0x0000000e000f7307 */ /* 0x000e22000020d000 */
[----:B--2---:R1:W-:Y:S07]  /*0870*/  STG.E desc[UR6][R4.64+-0x4], R19 ;  /* 0xfffffc1304007986 */ /* 0x0043ee000c101906 */
[----:B------:R-:W2:Y:S01]  /*0880*/  FRND.TRUNC R9, R16 ;  /* 0x0000001000097307 */ /* 0x000ea2000020d000 */
[----:B0-----:R1:W-:Y:S07]  /*0890*/  STG.E desc[UR6][R4.64], R15 ;  /* 0x0000000f04007986 */ /* 0x0013ee000c101906 */
[----:B------:R-:W0:Y:S01]  /*08a0*/  FRND.TRUNC R11, R18 ;  /* 0x00000012000b7307 */ /* 0x000e22000020d000 */
[----:B--2---:R1:W-:Y:S07]  /*08b0*/  STG.E desc[UR6][R4.64+0x4], R9 ;  /* 0x0000040904007986 */ /* 0x0043ee000c101906 */
[----:B------:R-:W2:Y:S01]  /*08c0*/  FRND.TRUNC R13, R10 ;  /* 0x0000000a000d7307 */ /* 0x000ea2000020d000 */
[----:B0-----:R1:W-:Y:S04]  /*08d0*/  STG.E desc[UR6][R4.64+0x8], R11 ;  /* 0x0000080b04007986 */ /* 0x0013e8000c101906 */
[----:B--2---:R1:W-:Y:S01]  /*08e0*/  STG.E desc[UR6][R4.64+0xc], R13 ;  /* 0x00000c0d04007986 */ /* 0x0043e2000c101906 */
[----:B------:R-:W-:Y:S05]  /*08f0*/  @P1 BRA `(.L_x_1) ;  /* 0xfffffff800201947 */ /* 0x000fea000383ffff */
.L_x_0:
[----:B0-----:R-:W-:Y:S05]  /*0900*/  @!P0 EXIT ;  /* 0x000000000000894d */ /* 0x001fea0003800000 */
[----:B------:R-:W-:Y:S02]  /*0910*/  ISETP.GE.U32.AND P1, PT, R12, 0x4, PT ;  /* 0x000000040c00780c */ /* 0x000fe40003f26070 */
[----:B------:R-:W-:-:S04]  /*0920*/  LOP3.LUT R14, R3, 0x3, RZ, 0xc0, !PT ;  /* 0x00000003030e7812 */ /* 0x000fc800078ec0ff */
[----:B------:R-:W-:-:S07]  /*0930*/  ISETP.NE.AND P0, PT, R14, RZ, PT ;  /* 0x000000ff0e00720c */ /* 0x000fce0003f05270 */
[----:B------:R-:W-:Y:S06]  /*0940*/  @!P1 BRA `(.L_x_2) ;  /* 0x0000000000f49947 */ /* 0x000fec0003800000 */
[----:B-1----:R-:W0:Y:S01]  /*0950*/  LDC.64 R4, c[0x0][0x380] ;  /* 0x0000e000ff047b82 */ /* 0x002e220000000a00 */
[----:B------:R-:W-:-:S05]  /*0960*/  IADD3 R9, PT, PT, R2, R7, RZ ;  /* 0x0000000702097210 */ /* 0x000fca0007ffe0ff */
[----:B0-----:R-:W-:-:S05]  /*0970*/  IMAD.WIDE R4, R9, 0x4, R4 ;  /* 0x0000000409047825 */ /* 0x001fca00078e0204 */
[----:B------:R-:W2:Y:S04]  /*0980*/  LDG.E R6, desc[UR6][R4.64] ;  /* 0x0000000604067981 */ /* 0x000ea8000c1e1900 */
[----:B------:R-:W3:Y:S04]  /*0990*/  LDG.E R8, desc[UR6][R4.64+0x4] ;  /* 0x0000040604087981 */ /* 0x000ee8000c1e1900 */
[----:B------:R-:W4:Y:S04]  /*09a0*/  LDG.E R12, desc[UR6][R4.64+0x8] ;  /* 0x00000806040c7981 */ /* 0x000f28000c1e1900 */
[----:B------:R-:W5:Y:S01]  /*09b0*/  LDG.E R15, desc[UR6][R4.64+0xc] ;  /* 0x00000c06040f7981 */ /* 0x000f62000c1e1900 */
[----:B------:R-:W-:Y:S01]  /*09c0*/  HFMA2 R19, -RZ, RZ, 1.75, 0 ;  /* 0x3f000000ff137431 */ /* 0x000fe200000001ff */
[----:B------:R-:W-:-:S02]  /*09d0*/  IADD3 R7, PT, PT, R7, 0x4, RZ ;  /* 0x0000000407077810 */ /* 0x000fc40007ffe0ff */
[----:B--2---:R-:W-:Y:S02]  /*09e0*/  FSETP.GEU.AND P1, PT, |R6|, 1.175494350822287508e-38, PT ;  /* 0x008000000600780b */ /* 0x004fe40003f2e200 */
[----:B---3--:R-:W-:Y:S02]  /*09f0*/  FSETP.GEU.AND P2, PT, |R8|, 1.175494350822287508e-38, PT ;  /* 0x008000000800780b */ /* 0x008fe40003f4e200 */
[----:B----4-:R-:W-:Y:S02]  /*0a00*/  FSETP.GEU.AND P3, PT, |R12|, 1.175494350822287508e-38, PT ;  /* 0x008000000c00780b */ /* 0x010fe40003f6e200 */
[----:B-----5:R-:W-:-:S07]  /*0a10*/  FSETP.GEU.AND P4, PT, |R15|, 1.175494350822287508e-38, PT ;  /* 0x008000000f00780b */ /* 0x020fce0003f8e200 */
[----:B------:R-:W-:-:S04]  /*0a20*/  @!P1 FMUL R6, R6, 16777216 ;  /* 0x4b80000006069820 */ /* 0x000fc80000400000 */
[----:B------:R-:W0:Y:S01]  /*0a30*/  MUFU.LG2 R9, R6 ;  /* 0x0000000600097308 */ /* 0x000e220000000c00 */
[----:B------:R-:W-:Y:S01]  /*0a40*/  @!P2 FMUL R8, R8, 16777216 ;  /* 0x4b8000000808a820 */ /* 0x000fe20000400000 */
[----:B------:R-:W-:Y:S01]  /*0a50*/  @!P3 FMUL R12, R12, 16777216 ;  /* 0x4b8000000c0cb820 */ /* 0x000fe20000400000 */
[----:B------:R-:W-:-:S05]  /*0a60*/  @!P4 FMUL R15, R15, 16777216 ;  /* 0x4b8000000f0fc820 */ /* 0x000fca0000400000 */
[----:B------:R-:W1:Y:S08]  /*0a70*/  MUFU.LG2 R11, R8 ;  /* 0x00000008000b7308 */ /* 0x000e700000000c00 */
[----:B------:R-:W2:Y:S01]  /*0a80*/  MUFU.LG2 R13, R12 ;  /* 0x0000000c000d7308 */ /* 0x000ea20000000c00 */
[----:B0-----:R-:W-:-:S04]  /*0a90*/  @!P1 FADD R9, R9, -24 ;  /* 0xc1c0000009099421 */ /* 0x001fc80000000000 */
[----:B------:R-:W-:-:S03]  /*0aa0*/  FMUL R9, R0, R9 ;  /* 0x0000000900097220 */ /* 0x000fc60000400000 */
[----:B------:R-:W0:Y:S01]  /*0ab0*/  MUFU.LG2 R17, R15 ;  /* 0x0000000f00117308 */ /* 0x000e220000000c00 */
[----:B-1----:R-:W-:Y:S01]  /*0ac0*/  @!P2 FADD R11, R11, -24 ;  /* 0xc1c000000b0ba421 */ /* 0x002fe20000000000 */
[----:B------:R-:W-:-:S03]  /*0ad0*/  FSETP.GEU.AND P1, PT, R9, -126, PT ;  /* 0xc2fc00000900780b */ /* 0x000fc60003f2e000 */
[----:B------:R-:W-:Y:S01]  /*0ae0*/  FMUL R10, R0, R11 ;  /* 0x0000000b000a7220 */ /* 0x000fe20000400000 */
[----:B--2---:R-:W-:-:S04]  /*0af0*/  @!P3 FADD R13, R13, -24 ;  /* 0xc1c000000d0db421 */ /* 0x004fc80000000000 */
[----:B------:R-:W-:Y:S01]  /*0b00*/  FSETP.GEU.AND P2, PT, R10, -126, PT ;  /* 0xc2fc00000a00780b */ /* 0x000fe20003f4e000 */
[----:B------:R-:W-:-:S04]  /*0b10*/  FMUL R13, R0, R13 ;  /* 0x0000000d000d7220 */ /* 0x000fc80000400000 */
[----:B------:R-:W-:Y:S01]  /*0b20*/  @!P1 FMUL R9, R9, 0.5 ;  /* 0x3f00000009099820 */ /* 0x000fe20000400000 */
[----:B0-----:R-:W-:Y:S01]  /*0b30*/  @!P4 FADD R17, R17, -24 ;  /* 0xc1c000001111c421 */ /* 0x001fe20000000000 */
[----:B------:R-:W-:Y:S02]  /*0b40*/  FSETP.GEU.AND P3, PT, R13, -126, PT ;  /* 0xc2fc00000d00780b */ /* 0x000fe40003f6e000 */
[----:B------:R-:W0:Y:S01]  /*0b50*/  MUFU.EX2 R6, R9 ;  /* 0x0000000900067308 */ /* 0x000e220000000800 */
[----:B------:R-:W-:-:S03]  /*0b60*/  FMUL R17, R0, R17 ;  /* 0x0000001100117220 */ /* 0x000fc60000400000 */
[----:B------:R-:W-:Y:S02]  /*0b70*/  @!P2 FMUL R10, R10, 0.5 ;  /* 0x3f0000000a0aa820 */ /* 0x000fe40000400000 */
[----:B------:R-:W-:Y:S02]  /*0b80*/  FSETP.GEU.AND P4, PT, R17, -126, PT ;  /* 0xc2fc00001100780b */ /* 0x000fe40003f8e000 */
[----:B------:R-:W1:Y:S03]  /*0b90*/  MUFU.EX2 R8, R10 ;  /* 0x0000000a00087308 */ /* 0x000e660000000800 */
[----:B------:R-:W-:-:S05]  /*0ba0*/  @!P3 FMUL R13, R13, 0.5 ;  /* 0x3f0000000d0db820 */ /* 0x000fca0000400000 */
[----:B------:R-:W2:Y:S01]  /*0bb0*/  MUFU.EX2 R12, R13 ;  /* 0x0000000d000c7308 */ /* 0x000ea20000000800 */
[----:B0-----:R-:W-:Y:S02]  /*0bc0*/  @!P1 FMUL R6, R6, R6 ;  /* 0x0000000606069220 */ /* 0x001fe40000400000 */
[----:B------:R-:W-:-:S03]  /*0bd0*/  @!P4 FMUL R17, R17, 0.5 ;  /* 0x3f0000001111c820 */ /* 0x000fc60000400000 */
[----:B------:R-:W-:Y:S02]  /*0be0*/  LOP3.LUT R11, R19, 0x80000000, R6, 0xb8, !PT ;  /* 0x80000000130b7812 */ /* 0x000fe400078eb806 */
[----:B------:R-:W0:Y:S01]  /*0bf0*/  MUFU.EX2 R15, R17 ;  /* 0x00000011000f7308 */ /* 0x000e220000000800 */
[----:B-1----:R-:W-:Y:S02]  /*0c00*/  @!P2 FMUL R8, R8, R8 ;  /* 0x000000080808a220 */ /* 0x002fe40000400000 */
[----:B------:R-:W-:-:S03]  /*0c10*/  FADD.RZ R11, R6, R11 ;  /* 0x0000000b060b7221 */ /* 0x000fc6000000c000 */
[C---:B------:R-:W-:Y:S01]  /*0c20*/  LOP3.LUT R9, R19.reuse, 0x80000000, R8, 0xb8, !PT ;  /* 0x8000000013097812 */ /* 0x040fe200078eb808 */
[----:B--2---:R-:W-:Y:S02]  /*0c30*/  @!P3 FMUL R12, R12, R12 ;  /* 0x0000000c0c0cb220 */ /* 0x004fe40000400000 */
[----:B------:R-:W1:Y:S02]  /*0c40*/  FRND.TRUNC R11, R11 ;  /* 0x0000000b000b7307 */ /* 0x000e64000020d000 */
[----:B------:R-:W-:Y:S01]  /*0c50*/  FADD.RZ R9, R8, R9 ;  /* 0x0000000908097221 */ /* 0x000fe2000000c000 */
[----:B------:R-:W-:Y:S01]  /*0c60*/  LOP3.LUT R13, R19, 0x80000000, R12, 0xb8, !PT ;  /* 0x80000000130d7812 */ /* 0x000fe200078eb80c */
[----:B0-----:R-:W-:-:S04]  /*0c70*/  @!P4 FMUL R15, R15, R15 ;  /* 0x0000000f0f0fc220 */ /* 0x001fc80000400000 */
[----:B------:R-:W0:Y:S01]  /*0c80*/  FRND.TRUNC R9, R9 ;  /* 0x0000000900097307 */ /* 0x000e22000020d000 */
[----:B------:R-:W-:Y:S01]  /*0c90*/  FADD.RZ R13, R12, R13 ;  /* 0x0000000d0c0d7221 */ /* 0x000fe2000000c000 */
[----:B------:R-:W-:Y:S01]  /*0ca0*/  LOP3.LUT R6, R19, 0x80000000, R15, 0xb8, !PT ;  /* 0x8000000013067812 */ /* 0x000fe200078eb80f */
[----:B-1----:R2:W-:Y:S05]  /*0cb0*/  STG.E desc[UR6][R4.64], R11 ;  /* 0x0000000b04007986 */ /* 0x0025ea000c101906 */
[----:B------:R-:W1:Y:S01]  /*0cc0*/  FRND.TRUNC R13, R13 ;  /* 0x0000000d000d7307 */ /* 0x000e62000020d000 */
[----:B------:R-:W-:Y:S01]  /*0cd0*/  FADD.RZ R6, R15, R6 ;  /* 0x000000060f067221 */ /* 0x000fe2000000c000 */
[----:B0-----:R2:W-:Y:S06]  /*0ce0*/  STG.E desc[UR6][R4.64+0x4], R9 ;  /* 0x0000040904007986 */ /* 0x0015ec000c101906 */
[----:B------:R-:W0:Y:S01]  /*0cf0*/  FRND.TRUNC R15, R6 ;  /* 0x00000006000f7307 */ /* 0x000e22000020d000 */
[----:B-1----:R2:W-:Y:S04]  /*0d00*/  STG.E desc[UR6][R4.64+0x8], R13 ;  /* 0x0000080d04007986 */ /* 0x0025e8000c101906 */
[----:B0-----:R2:W-:Y:S02]  /*0d10*/  STG.E desc[UR6][R4.64+0xc], R15 ;  /* 0x00000c0f04007986 */ /* 0x0015e4000c101906 */
.L_x_2:
[----:B------:R-:W-:Y:S05]  /*0d20*/  @!P0 EXIT ;  /* 0x000000000000894d */ /* 0x000fea0003800000 */
[----:B------:R-:W-:Y:S02]  /*0d30*/  ISETP.NE.AND P0, PT, R14, 0x1, PT ;  /* 0x000000010e00780c */ /* 0x000fe40003f05270 */
[----:B------:R-:W-:-:S04]  /*0d40*/  LOP3.LUT R3, R3, 0x1, RZ, 0xc0, !PT ;  /* 0x0000000103037812 */ /* 0x000fc800078ec0ff */
[----:B------:R-:W-:-:S07]  /*0d50*/  ISETP.NE.U32.AND P2, PT, R3, 0x1, PT ;  /* 0x000000010300780c */ /* 0x000fce0003f45070 */
[----:B------:R-:W-:Y:S06]  /*0d60*/  @!P0 BRA `(.L_x_3) ;  /* 0x0000000000848947 */ /* 0x000fec0003800000 */
[----:B-12---:R-:W0:Y:S01]  /*0d70*/  LDC.64 R4, c[0x0][0x380] ;  /* 0x0000e000ff047b82 */ /* 0x006e220000000a00 */
[----:B------:R-:W-:-:S05]  /*0d80*/  IADD3 R3, PT, PT, R2, R7, RZ ;  /* 0x0000000702037210 */ /* 0x000fca0007ffe0ff */
[----:B0-----:R-:W-:-:S05]  /*0d90*/  IMAD.WIDE R4, R3, 0x4, R4 ;  /* 0x0000000403047825 */ /* 0x001fca00078e0204 */
[----:B------:R-:W2:Y:S04]  /*0da0*/  LDG.E R3, desc[UR6][R4.64] ;  /* 0x0000000604037981 */ /* 0x000ea8000c1e1900 */
[----:B------:R-:W3:Y:S01]  /*0db0*/  LDG.E R8, desc[UR6][R4.64+0x4] ;  /* 0x0000040604087981 */ /* 0x000ee2000c1e1900 */
[----:B------:R-:W-:Y:S02]  /*0dc0*/  MOV R13, 0x3f000000 ;  /* 0x3f000000000d7802 */ /* 0x000fe40000000f00 */
[----:B------:R-:W-:Y:S02]  /*0dd0*/  IADD3 R7, PT, PT, R7, 0x2, RZ ;  /* 0x0000000207077810 */ /* 0x000fe40007ffe0ff */
[----:B--2---:R-:W-:Y:S02]  /*0de0*/  FSETP.GEU.AND P0, PT, |R3|, 1.175494350822287508e-38, PT ;  /* 0x008000000300780b */ /* 0x004fe40003f0e200 */
[----:B---3--:R-:W-:-:S11]  /*0df0*/  FSETP.GEU.AND P1, PT, |R8|, 1.175494350822287508e-38, PT ;  /* 0x008000000800780b */ /* 0x008fd60003f2e200 */
[----:B------:R-:W-:Y:S02]  /*0e00*/  @!P0 FMUL R3, R3, 16777216 ;  /* 0x4b80000003038820 */ /* 0x000fe40000400000 */
[----:B------:R-:W-:Y:S02]  /*0e10*/  @!P1 FMUL R8, R8, 16777216 ;  /* 0x4b80000008089820 */ /* 0x000fe40000400000 */
[----:B------:R-:W0:Y:S08]  /*0e20*/  MUFU.LG2 R9, R3 ;  /* 0x0000000300097308 */ /* 0x000e300000000c00 */
[----:B------:R-:W1:Y:S01]  /*0e30*/  MUFU.LG2 R11, R8 ;  /* 0x00000008000b7308 */ /* 0x000e620000000c00 */
[----:B0-----:R-:W-:-:S04]  /*0e40*/  @!P0 FADD R9, R9, -24 ;  /* 0xc1c0000009098421 */ /* 0x001fc80000000000 */
[----:B------:R-:W-:Y:S01]  /*0e50*/  FMUL R9, R0, R9 ;  /* 0x0000000900097220 */ /* 0x000fe20000400000 */
[----:B-1----:R-:W-:-:S04]  /*0e60*/  @!P1 FADD R11, R11, -24 ;  /* 0xc1c000000b0b9421 */ /* 0x002fc80000000000 */
[----:B------:R-:W-:Y:S01]  /*0e70*/  FSETP.GEU.AND P0, PT, R9, -126, PT ;  /* 0xc2fc00000900780b */ /* 0x000fe20003f0e000 */
[----:B------:R-:W-:-:S05]  /*0e80*/  FMUL R11, R0, R11 ;  /* 0x0000000b000b7220 */ /* 0x000fca0000400000 */
[----:B------:R-:W-:-:S07]  /*0e90*/  FSETP.GEU.AND P1, PT, R11, -126, PT ;  /* 0xc2fc00000b00780b */ /* 0x000fce0003f2e000 */
[----:B------:R-:W-:-:S04]  /*0ea0*/  @!P0 FMUL R9, R9, 0.5 ;  /* 0x3f00000009098820 */ /* 0x000fc80000400000 */
[----:B------:R-:W0:Y:S02]  /*0eb0*/  MUFU.EX2 R6, R9 ;  /* 0x0000000900067308 */ /* 0x000e240000000800 */
[----:B------:R-:W-:-:S06]  /*0ec0*/  @!P1 FMUL R11, R11, 0.5 ;  /* 0x3f0000000b0b9820 */ /* 0x000fcc0000400000 */
[----:B------:R-:W1:Y:S01]  /*0ed0*/  MUFU.EX2 R10, R11 ;  /* 0x0000000b000a7308 */ /* 0x000e620000000800 */
[----:B0-----:R-:W-:-:S05]  /*0ee0*/  @!P0 FMUL R6, R6, R6 ;  /* 0x0000000606068220 */ /* 0x001fca0000400000 */
[----:B------:R-:W-:Y:S01]  /*0ef0*/  LOP3.LUT R3, R13, 0x80000000, R6, 0xb8, !PT ;  /* 0x800000000d037812 */ /* 0x000fe200078eb806 */
[----:B-1----:R-:W-:-:S04]  /*0f00*/  @!P1 FMUL R10, R10, R10 ;  /* 0x0000000a0a0a9220 */ /* 0x002fc80000400000 */
[----:B------:R-:W-:Y:S01]  /*0f10*/  FADD.RZ R3, R6, R3 ;  /* 0x0000000306037221 */ /* 0x000fe2000000c000 */
[----:B------:R-:W-:-:S05]  /*0f20*/  LOP3.LUT R13, R13, 0x80000000, R10, 0xb8, !PT ;  /* 0x800000000d0d7812 */ /* 0x000fca00078eb80a */
[----:B------:R-:W0:Y:S01]  /*0f30*/  FRND.TRUNC R3, R3 ;  /* 0x0000000300037307 */ /* 0x000e22000020d000 */
[----:B------:R-:W-:-:S07]  /*0f40*/  FADD.RZ R13, R10, R13 ;  /* 0x0000000d0a0d7221 */ /* 0x000fce000000c000 */
[----:B------:R-:W1:Y:S01]  /*0f50*/  FRND.TRUNC R13, R13 ;  /* 0x0000000d000d7307 */ /* 0x000e62000020d000 */
[----:B0-----:R0:W-:Y:S04]  /*0f60*/  STG.E desc[UR6][R4.64], R3 ;  /* 0x0000000304007986 */ /* 0x0011e8000c101906 */
[----:B-1----:R0:W-:Y:S02]  /*0f70*/  STG.E desc[UR6][R4.64+0x4], R13 ;  /* 0x0000040d04007986 */ /* 0x0021e4000c101906 */
.L_x_3:
[----:B------:R-:W-:Y:S05]  /*0f80*/  @P2 EXIT ;  /* 0x000000000000294d */ /* 0x000fea0003800000 */
[----:B012---:R-:W0:Y:S01]  /*0f90*/  LDC.64 R4, c[0x0][0x380] ;  /* 0x0000e000ff047b82 */ /* 0x007e220000000a00 */
[----:B------:R-:W-:-:S05]  /*0fa0*/  IADD3 R3, PT, PT, R2, R7, RZ ;  /* 0x0000000702037210 */ /* 0x000fca0007ffe0ff */
[----:B0-----:R-:W-:-:S05]  /*0fb0*/  IMAD.WIDE R2, R3, 0x4, R4 ;  /* 0x0000000403027825 */ /* 0x001fca00078e0204 */
[----:B------:R-:W2:Y:S01]  /*0fc0*/  LDG.E R4, desc[UR6][R2.64] ;  /* 0x0000000602047981 */ /* 0x000ea2000c1e1900 */
[----:B------:R-:W-:Y:S01]  /*0fd0*/  HFMA2 R6, -RZ, RZ, 1.75, 0 ;  /* 0x3f000000ff067431 */ /* 0x000fe200000001ff */
[----:B--2---:R-:W-:-:S13]  /*0fe0*/  FSETP.GEU.AND P0, PT, |R4|, 1.175494350822287508e-38, PT ;  /* 0x008000000400780b */ /* 0x004fda0003f0e200 */
[----:B------:R-:W-:-:S04]  /*0ff0*/  @!P0 FMUL R4, R4, 16777216 ;  /* 0x4b80000004048820 */ /* 0x000fc80000400000 */
[----:B------:R-:W0:Y:S02]  /*1000*/  MUFU.LG2 R5, R4 ;  /* 0x0000000400057308 */ /* 0x000e240000000c00 */
[----:B0-----:R-:W-:-:S04]  /*1010*/  @!P0 FADD R5, R5, -24 ;  /* 0xc1c0000005058421 */ /* 0x001fc80000000000 */
[----:B------:R-:W-:-:S05]  /*1020*/  FMUL R0, R0, R5 ;  /* 0x0000000500007220 */ /* 0x000fca0000400000 */
[----:B------:R-:W-:-:S13]  /*1030*/  FSETP.GEU.AND P0, PT, R0, -126, PT ;  /* 0xc2fc00000000780b */ /* 0x000fda0003f0e000 */
[----:B------:R-:W-:-:S04]  /*1040*/  @!P0 FMUL R0, R0, 0.5 ;  /* 0x3f00000000008820 */ /* 0x000fc80000400000 */
[----:B------:R-:W0:Y:S02]  /*1050*/  MUFU.EX2 R5, R0 ;  /* 0x0000000000057308 */ /* 0x000e240000000800 */
[----:B0-----:R-:W-:-:S05]  /*1060*/  @!P0 FMUL R5, R5, R5 ;  /* 0x0000000505058220 */ /* 0x001fca0000400000 */
[----:B------:R-:W-:-:S05]  /*1070*/  LOP3.LUT R6, R6, 0x80000000, R5, 0xb8, !PT ;  /* 0x8000000006067812 */ /* 0x000fca00078eb805 */
[----:B------:R-:W-:-:S04]  /*1080*/  FADD.RZ R6, R5, R6 ;  /* 0x0000000605067221 */ /* 0x000fc8000000c000 */
[----:B------:R-:W0:Y:S02]  /*1090*/  FRND.TRUNC R5, R6 ;  /* 0x0000000600057307 */ /* 0x000e24000020d000 */
[----:B0-----:R-:W-:Y:S01]  /*10a0*/  STG.E desc[UR6][R2.64], R5 ;  /* 0x0000000502007986 */ /* 0x001fe2000c101906 */
[----:B------:R-:W-:Y:S05]  /*10b0*/  EXIT ;  /* 0x000000000000794d */ /* 0x000fea0003800000 */
.L_x_4:
[----:B------:R-:W-:-:S00]  /*10c0*/  BRA `(.L_x_4) ;  /* 0xfffffffc00fc7947 */ /* 0x000fc0000383ffff */
[----:B------:R-:W-:-:S00]  /*10d0*/  NOP ;  /* 0x0000000000007918 */ /* 0x000fc00000000000 */
        /* <DEDUP_REMOVED lines=10> */
.L_x_5:


//--------------------- .nv.shared.reserved.0     --------------------------
	.section	.nv.shared.reserved.0,"aw",@nobits
	.weak		__nv_reservedSMEM_offset_0_alias
	.size		__nv_reservedSMEM_offset_0_alias, 0, 64
	.other		__nv_reservedSMEM_offset_0_alias,@"STO_CUDA_RESERVED_SHARED STV_DEFAULT"
__nv_reservedSMEM_offset_0_alias:
	.zero		0
	.zero		64


//--------------------- .nv.constant0._Z19transformMatrixRowsPfii --------------------------
	.section	.nv.constant0._Z19transformMatrixRowsPfii,"a",@progbits
	.sectionflags	@""
	.align	4
.nv.constant0._Z19transformMatrixRowsPfii:
	.zero		912


//--------------------- SYMBOLS --------------------------

	.type		.nv.reservedSmem.offset0,@object
	.size		.nv.reservedSmem.offset0,0x4
